	.headerflags	@"EF_CUDA_TEXMODE_UNIFIED EF_CUDA_64BIT_ADDRESS EF_CUDA_ACCELERATORS EF_CUDA_SM90 EF_CUDA_VIRTUAL_SM(EF_CUDA_SM90)"
	.elftype	@"ET_EXEC"


//--------------------- .nv.info                  --------------------------
	.section	.nv.info,"",@"SHT_CUDA_INFO"
	.align	4


	//----- nvinfo : EIATTR_REGCOUNT
	.align		4
        /*0000*/ 	.byte	0x04, 0x2f
        /*0002*/ 	.short	(.L_3 - .L_2)
	.align		4
.L_2:
        /*0004*/ 	.word	index@(triton_poi_fused__native_batch_norm_legit_no_training_relu_23)
        /*0008*/ 	.word	0x00000011


	//----- nvinfo : EIATTR_MIN_STACK_SIZE
	.align		4
.L_3:
        /*000c*/ 	.byte	0x04, 0x12
        /*000e*/ 	.short	(.L_5 - .L_4)
	.align		4
.L_4:
        /*0010*/ 	.word	index@(triton_poi_fused__native_batch_norm_legit_no_training_relu_23)
        /*0014*/ 	.word	0x00000000


	//----- nvinfo : EIATTR_FRAME_SIZE
	.align		4
.L_5:
        /*0018*/ 	.byte	0x04, 0x11
        /*001a*/ 	.short	(.L_7 - .L_6)
	.align		4
.L_6:
        /*001c*/ 	.word	index@(triton_poi_fused__native_batch_norm_legit_no_training_relu_23)
        /*0020*/ 	.word	0x00000000


	//----- nvinfo : EIATTR_MIN_STACK_SIZE
	.align		4
.L_7:
        /*0024*/ 	.byte	0x04, 0x12
        /*0026*/ 	.short	(.L_9 - .L_8)
	.align		4
.L_8:
        /*0028*/ 	.word	index@(triton_poi_fused__native_batch_norm_legit_no_training_relu_23)
        /*002c*/ 	.word	0x00000000
.L_9:


//--------------------- .nv.info.triton_poi_fused__native_batch_norm_legit_no_training_relu_23 --------------------------
	.section	.nv.info.triton_poi_fused__native_batch_norm_legit_no_training_relu_23,"",@"SHT_CUDA_INFO"
	.sectionflags	@""
	.align	4


	//----- nvinfo : EIATTR_CUDA_API_VERSION
	.align		4
        /*0000*/ 	.byte	0x04, 0x37
        /*0002*/ 	.short	(.L_11 - .L_10)
.L_10:
        /*0004*/ 	.word	0x0000007c


	//----- nvinfo : EIATTR_KPARAM_INFO
	.align		4
.L_11:
        /*0008*/ 	.byte	0x04, 0x17
        /*000a*/ 	.short	(.L_13 - .L_12)
.L_12:
        /*000c*/ 	.word	0x00000000
        /*0010*/ 	.short	0x0006
        /*0012*/ 	.short	0x0030
        /*0014*/ 	.byte	0x00, 0xf0, 0x11, 0x00


	//----- nvinfo : EIATTR_KPARAM_INFO
	.align		4
.L_13:
        /*0018*/ 	.byte	0x04, 0x17
        /*001a*/ 	.short	(.L_15 - .L_14)
.L_14:
        /*001c*/ 	.word	0x00000000
        /*0020*/ 	.short	0x0005
        /*0022*/ 	.short	0x0028
        /*0024*/ 	.byte	0x00, 0xf4, 0x21, 0x00


	//----- nvinfo : EIATTR_KPARAM_INFO
	.align		4
.L_15:
        /*0028*/ 	.byte	0x04, 0x17
        /*002a*/ 	.short	(.L_17 - .L_16)
.L_16:
        /*002c*/ 	.word	0x00000000
        /*0030*/ 	.short	0x0004
        /*0032*/ 	.short	0x0020
        /*0034*/ 	.byte	0x00, 0xf4, 0x21, 0x00


	//----- nvinfo : EIATTR_KPARAM_INFO
	.align		4
.L_17:
        /*0038*/ 	.byte	0x04, 0x17
        /*003a*/ 	.short	(.L_19 - .L_18)
.L_18:
        /*003c*/ 	.word	0x00000000
        /*0040*/ 	.short	0x0003
        /*0042*/ 	.short	0x0018
        /*0044*/ 	.byte	0x00, 0xf4, 0x21, 0x00


	//----- nvinfo : EIATTR_KPARAM_INFO
	.align		4
.L_19:
        /*0048*/ 	.byte	0x04, 0x17
        /*004a*/ 	.short	(.L_21 - .L_20)
.L_20:
        /*004c*/ 	.word	0x00000000
        /*0050*/ 	.short	0x0002
        /*0052*/ 	.short	0x0010
        /*0054*/ 	.byte	0x00, 0xf4, 0x21, 0x00


	//----- nvinfo : EIATTR_KPARAM_INFO
	.align		4
.L_21:
        /*0058*/ 	.byte	0x04, 0x17
        /*005a*/ 	.short	(.L_23 - .L_22)
.L_22:
        /*005c*/ 	.word	0x00000000
        /*0060*/ 	.short	0x0001
        /*0062*/ 	.short	0x0008
        /*0064*/ 	.byte	0x00, 0xf4, 0x21, 0x00


	//----- nvinfo : EIATTR_KPARAM_INFO
	.align		4
.L_23:
        /*0068*/ 	.byte	0x04, 0x17
        /*006a*/ 	.short	(.L_25 - .L_24)
.L_24:
        /*006c*/ 	.word	0x00000000
        /*0070*/ 	.short	0x0000
        /*0072*/ 	.short	0x0000
        /*0074*/ 	.byte	0x00, 0xf4, 0x21, 0x00


	//----- nvinfo : EIATTR_SPARSE_MMA_MASK
	.align		4
.L_25:
        /*0078*/ 	.byte	0x03, 0x50
        /*007a*/ 	.short	0x0000


	//----- nvinfo : EIATTR_MAXREG_COUNT
	.align		4
        /*007c*/ 	.byte	0x03, 0x1b
        /*007e*/ 	.short	0x00ff


	//----- nvinfo : EIATTR_EXIT_INSTR_OFFSETS
	.align		4
        /*0080*/ 	.byte	0x04, 0x1c
        /*0082*/ 	.short	(.L_27 - .L_26)


	//   ....[0]....
.L_26:
        /*0084*/ 	.word	0x00000350


	//----- nvinfo : EIATTR_REQNTID
	.align		4
.L_27:
        /*0088*/ 	.byte	0x04, 0x10
        /*008a*/ 	.short	(.L_29 - .L_28)
.L_28:
        /*008c*/ 	.word	0x00000080
        /*0090*/ 	.word	0x00000001
        /*0094*/ 	.word	0x00000001


	//----- nvinfo : EIATTR_CBANK_PARAM_SIZE
	.align		4
.L_29:
        /*0098*/ 	.byte	0x03, 0x19
        /*009a*/ 	.short	0x0034


	//----- nvinfo : EIATTR_PARAM_CBANK
	.align		4
        /*009c*/ 	.byte	0x04, 0x0a
        /*009e*/ 	.short	(.L_31 - .L_30)
	.align		4
.L_30:
        /*00a0*/ 	.word	index@(.nv.constant0.triton_poi_fused__native_batch_norm_legit_no_training_relu_23)
        /*00a4*/ 	.short	0x0210
        /*00a6*/ 	.short	0x0034


	//----- nvinfo : EIATTR_SW_WAR
	.align		4
.L_31:
        /*00a8*/ 	.byte	0x04, 0x36
        /*00aa*/ 	.short	(.L_33 - .L_32)
.L_32:
        /*00ac*/ 	.word	0x00000008
.L_33:


//--------------------- .nv.callgraph             --------------------------
	.section	.nv.callgraph,"",@"SHT_CUDA_CALLGRAPH"
	.align	4
	.sectionentsize	8
	.align		4
        /*0000*/ 	.word	0x00000000
	.align		4
        /*0004*/ 	.word	0xffffffff
	.align		4
        /*0008*/ 	.word	0x00000000
	.align		4
        /*000c*/ 	.word	0xfffffffe
	.align		4
        /*0010*/ 	.word	0x00000000
	.align		4
        /*0014*/ 	.word	0xfffffffd
	.align		4
        /*0018*/ 	.word	0x00000000
	.align		4
        /*001c*/ 	.word	0xfffffffc


//--------------------- .nv.constant4             --------------------------
	.section	.nv.constant4,"a",@progbits
	.align	8
	.align		8
.nv.constant4:
        /*0000*/ 	.dword	_$_str
	.align		8
        /*0008*/ 	.dword	_$_str_$_2


//--------------------- .text.triton_poi_fused__native_batch_norm_legit_no_training_relu_23 --------------------------
	.section	.text.triton_poi_fused__native_batch_norm_legit_no_training_relu_23,"ax",@progbits
	.align	128
        .global         triton_poi_fused__native_batch_norm_legit_no_training_relu_23
        .type           triton_poi_fused__native_batch_norm_legit_no_training_relu_23,@function
        .size           triton_poi_fused__native_batch_norm_legit_no_training_relu_23,(.L_x_1 - triton_poi_fused__native_batch_norm_legit_no_training_relu_23)
        .other          triton_poi_fused__native_batch_norm_legit_no_training_relu_23,@"STO_CUDA_ENTRY STV_DEFAULT"
triton_poi_fused__native_batch_norm_legit_no_training_relu_23:
.text.triton_poi_fused__native_batch_norm_legit_no_training_relu_23:
[----:B------:R-:W-:Y:S01]  /*0000*/  LDC R1, c[0x0][0x28] ;  /* 0x00000a00ff017b82 */ /* 0x000fe20000000800 */
[----:B------:R-:W1:Y:S07]  /*0010*/  S2R R0, SR_TID.X ;  /* 0x0000000000007919 */ /* 0x000e6e0000002100 */
[----:B------:R-:W2:Y:S01]  /*0020*/  LDC.64 R6, c[0x0][0x220] ;  /* 0x00008800ff067b82 */ /* 0x000ea20000000a00 */
[----:B------:R-:W-:Y:S01]  /*0030*/  ULDC.64 UR4, c[0x0][0x208] ;  /* 0x0000820000047ab9 */ /* 0x000fe20000000a00 */
[----:B------:R-:W3:Y:S06]  /*0040*/  S2R R5, SR_CTAID.X ;  /* 0x0000000000057919 */ /* 0x000eec0000002500 */
[----:B------:R-:W4:Y:S08]  /*0050*/  LDC.64 R8, c[0x0][0x228] ;  /* 0x00008a00ff087b82 */ /* 0x000f300000000a00 */
[----:B------:R-:W5:Y:S01]  /*0060*/  LDC.64 R10, c[0x0][0x230] ;  /* 0x00008c00ff0a7b82 */ /* 0x000f620000000a00 */
[----:B-1----:R-:W-:-:S02]  /*0070*/  SHF.L.U32 R0, R0, 0x1, RZ ;  /* 0x0000000100007819 */ /* 0x002fc400000006ff */
[----:B---3--:R-:W-:Y:S02]  /*0080*/  SHF.R.S32.HI R3, RZ, 0x17, R5 ;  /* 0x00000017ff037819 */ /* 0x008fe40000011405 */
[----:B------:R-:W-:Y:S02]  /*0090*/  LOP3.LUT R0, R0, 0xfe, RZ, 0xc0, !PT ;  /* 0x000000fe00007812 */ /* 0x000fe400078ec0ff */
[----:B------:R-:W-:Y:S02]  /*00a0*/  SGXT R3, R3, 0x1 ;  /* 0x000000010303781a */ /* 0x000fe40000000200 */
[----:B------:R-:W-:Y:S02]  /*00b0*/  LEA R0, R5, R0, 0x8 ;  /* 0x0000000005007211 */ /* 0x000fe400078e40ff */
[----:B------:R-:W1:Y:S02]  /*00c0*/  LDC.64 R4, c[0x0][0x218] ;  /* 0x00008600ff047b82 */ /* 0x000e640000000a00 */
[----:B------:R-:W-:-:S04]  /*00d0*/  LEA.HI R3, R3, R0, RZ, 0x6 ;  /* 0x0000000003037211 */ /* 0x000fc800078f30ff */
[----:B------:R-:W-:-:S04]  /*00e0*/  SHF.R.S32.HI R3, RZ, 0x6, R3 ;  /* 0x00000006ff037819 */ /* 0x000fc80000011403 */
[----:B------:R-:W-:-:S04]  /*00f0*/  LEA.HI R2, R3, R3, RZ, 0x6 ;  /* 0x0000000303027211 */ /* 0x000fc800078f30ff */
[----:B------:R-:W-:-:S04]  /*0100*/  LOP3.LUT R2, R2, 0xffffffc0, RZ, 0xc0, !PT ;  /* 0xffffffc002027812 */ /* 0x000fc800078ec0ff */
[----:B------:R-:W-:Y:S02]  /*0110*/  IADD3 R13, R3, -R2, RZ ;  /* 0x80000002030d7210 */ /* 0x000fe40007ffe0ff */
[----:B------:R-:W3:Y:S03]  /*0120*/  LDC.64 R2, c[0x0][0x210] ;  /* 0x00008400ff027b82 */ /* 0x000ee60000000a00 */
[----:B--2---:R-:W-:-:S06]  /*0130*/  IMAD.WIDE R6, R13, 0x4, R6 ;  /* 0x000000040d067825 */ /* 0x004fcc00078e0206 */
[----:B------:R-:W2:Y:S01]  /*0140*/  LDG.E.EL R6, desc[UR4][R6.64] ;  /* 0x0000000406067981 */ /* 0x000ea2000c2e1900 */
[----:B-1----:R-:W-:-:S05]  /*0150*/  IMAD.WIDE R4, R13, 0x4, R4 ;  /* 0x000000040d047825 */ /* 0x002fca00078e0204 */
[----:B------:R1:W2:Y:S01]  /*0160*/  LDG.E.EL R12, desc[UR4][R4.64] ;  /* 0x00000004040c7981 */ /* 0x0002a2000c2e1900 */
[----:B---3--:R-:W-:Y:S01]  /*0170*/  IMAD.WIDE R2, R0, 0x4, R2 ;  /* 0x0000000400027825 */ /* 0x008fe200078e0202 */
[----:B------:R-:W-:Y:S01]  /*0180*/  HFMA2.MMA R14, -RZ, RZ, 1.625, 0 ;  /* 0x3e800000ff0e7435 */ /* 0x000fe200000001ff */
[----:B-1----:R-:W1:Y:S04]  /*0190*/  LDC.64 R4, c[0x0][0x238] ;  /* 0x00008e00ff047b82 */ /* 0x002e680000000a00 */
[----:B------:R-:W3:Y:S01]  /*01a0*/  LDG.E.64 R2, desc[UR4][R2.64] ;  /* 0x0000000402027981 */ /* 0x000ee2000c1e1b00 */
[----:B----4-:R-:W-:-:S04]  /*01b0*/  IMAD.WIDE R8, R13, 0x4, R8 ;  /* 0x000000040d087825 */ /* 0x010fc800078e0208 */
[----:B-----5:R-:W-:Y:S02]  /*01c0*/  IMAD.WIDE R10, R13, 0x4, R10 ;  /* 0x000000040d0a7825 */ /* 0x020fe400078e020a */
[----:B------:R-:W4:Y:S04]  /*01d0*/  LDG.E.EL R8, desc[UR4][R8.64] ;  /* 0x0000000408087981 */ /* 0x000f28000c2e1900 */
[----:B------:R-:W4:Y:S01]  /*01e0*/  LDG.E.EL R11, desc[UR4][R10.64] ;  /* 0x000000040a0b7981 */ /* 0x000f22000c2e1900 */
[----:B-1----:R-:W-:-:S04]  /*01f0*/  IMAD.WIDE R4, R0, 0x4, R4 ;  /* 0x0000000400047825 */ /* 0x002fc800078e0204 */
[----:B--2---:R-:W-:-:S04]  /*0200*/  FADD R6, R6, 9.9999997473787516356e-06 ;  /* 0x3727c5ac06067421 */ /* 0x004fc80000000000 */
[----:B------:R-:W1:Y:S02]  /*0210*/  MUFU.SQRT R7, R6 ;  /* 0x0000000600077308 */ /* 0x000e640000002000 */
[C---:B-1----:R-:W-:Y:S02]  /*0220*/  FSETP.GT.AND P0, PT, R7.reuse, 8.50705917302346158658e+37, PT ;  /* 0x7e8000000700780b */ /* 0x042fe40003f04000 */
[----:B------:R-:W-:-:S11]  /*0230*/  FSETP.GEU.AND P1, PT, R7, 1.175494350822287508e-38, PT ;  /* 0x008000000700780b */ /* 0x000fd60003f2e000 */
[----:B------:R-:W-:-:S04]  /*0240*/  @P0 FMUL R7, R7, 0.25 ;  /* 0x3e80000007070820 */ /* 0x000fc80000400000 */
[----:B------:R-:W-:-:S06]  /*0250*/  @!P1 FMUL R7, R7, 16777216 ;  /* 0x4b80000007079820 */ /* 0x000fcc0000400000 */
[----:B------:R-:W1:Y:S01]  /*0260*/  MUFU.RCP R7, R7 ;  /* 0x0000000700077308 */ /* 0x000e620000001000 */
[----:B------:R-:W-:Y:S01]  /*0270*/  FSEL R14, R14, 1, P0 ;  /* 0x3f8000000e0e7808 */ /* 0x000fe20000000000 */
[----:B---3--:R-:W-:-:S04]  /*0280*/  FADD R2, R2, -R12 ;  /* 0x8000000c02027221 */ /* 0x008fc80000000000 */
[----:B------:R-:W-:Y:S01]  /*0290*/  @!P1 FMUL R14, R14, 16777216 ;  /* 0x4b8000000e0e9820 */ /* 0x000fe20000400000 */
[----:B------:R-:W-:-:S03]  /*02a0*/  FADD R3, R3, -R12 ;  /* 0x8000000c03037221 */ /* 0x000fc60000000000 */
[----:B-1----:R-:W-:-:S04]  /*02b0*/  FMUL R14, R7, R14 ;  /* 0x0000000e070e7220 */ /* 0x002fc80000400000 */
[-C--:B------:R-:W-:Y:S01]  /*02c0*/  FMUL R2, R2, R14.reuse ;  /* 0x0000000e02027220 */ /* 0x080fe20000400000 */
[----:B------:R-:W-:-:S03]  /*02d0*/  FMUL R14, R3, R14 ;  /* 0x0000000e030e7220 */ /* 0x000fc60000400000 */
[C-C-:B----4-:R-:W-:Y:S01]  /*02e0*/  FFMA R2, R8.reuse, R2, R11.reuse ;  /* 0x0000000208027223 */ /* 0x150fe2000000000b */
[----:B------:R-:W-:-:S04]  /*02f0*/  FFMA R14, R8, R14, R11 ;  /* 0x0000000e080e7223 */ /* 0x000fc8000000000b */
[----:B------:R-:W-:Y:S02]  /*0300*/  FSETP.GEU.AND P0, PT, R2, RZ, PT ;  /* 0x000000ff0200720b */ /* 0x000fe40003f0e000 */
[----:B------:R-:W-:Y:S02]  /*0310*/  FSETP.GEU.AND P1, PT, R14, RZ, PT ;  /* 0x000000ff0e00720b */ /* 0x000fe40003f2e000 */
[----:B------:R-:W-:Y:S02]  /*0320*/  FSEL R2, R2, RZ, P0 ;  /* 0x000000ff02027208 */ /* 0x000fe40000000000 */
[----:B------:R-:W-:-:S05]  /*0330*/  FSEL R3, R14, RZ, P1 ;  /* 0x000000ff0e037208 */ /* 0x000fca0000800000 */
[----:B------:R-:W-:Y:S01]  /*0340*/  STG.E.64 desc[UR4][R4.64], R2 ;  /* 0x0000000204007986 */ /* 0x000fe2000c101b04 */
[----:B------:R-:W-:Y:S05]  /*0350*/  EXIT ;  /* 0x000000000000794d */ /* 0x000fea0003800000 */
.L_x_0:
[----:B------:R-:W-:-:S00]  /*0360*/  BRA `(.L_x_0) ;  /* 0xfffffffc00fc7947 */ /* 0x000fc0000383ffff */
[----:B------:R-:W-:-:S00]  /*0370*/  NOP ;  /* 0x0000000000007918 */ /* 0x000fc00000000000 */
        /* <DEDUP_REMOVED lines=8> */
.L_x_1:


//--------------------- .nv.global.init           --------------------------
	.section	.nv.global.init,"aw",@progbits
.nv.global.init:
	.type		_$_str,@object
	.size		_$_str,(_$_str_$_2 - _$_str)
_$_str:
        /*0000*/ 	.byte	0x5f, 0x5f, 0x43, 0x55, 0x44, 0x41, 0x5f, 0x46, 0x54, 0x5a, 0x00
	.type		_$_str_$_2,@object
	.size		_$_str_$_2,(.L_1 - _$_str_$_2)
_$_str_$_2:
        /*000b*/ 	.byte	0x5f, 0x5f, 0x43, 0x55, 0x44, 0x41, 0x5f, 0x50, 0x52, 0x45, 0x43, 0x5f, 0x53, 0x51, 0x52, 0x54
        /*001b*/ 	.byte	0x00
.L_1:


//--------------------- .nv.constant0.triton_poi_fused__native_batch_norm_legit_no_training_relu_23 --------------------------
	.section	.nv.constant0.triton_poi_fused__native_batch_norm_legit_no_training_relu_23,"a",@progbits
	.sectionflags	@""
	.align	4
.nv.constant0.triton_poi_fused__native_batch_norm_legit_no_training_relu_23:
	.zero		580
